//
// Generated by NVIDIA NVVM Compiler
//
// Compiler Build ID: CL-36424714
// Cuda compilation tools, release 13.0, V13.0.88
// Based on NVVM 20.0.0
//

.version 9.0
.target sm_100
.address_size 64

	// .globl	_Z25transpose_write_coalescedIfEvPT_PKS0_mm
// _ZZ30transpose_read_write_coalescedIfLm32EEvPT_PKS0_mmE6buffer has been demoted

.visible .entry _Z25transpose_write_coalescedIfEvPT_PKS0_mm(
	.param .u64 .ptr .align 1 _Z25transpose_write_coalescedIfEvPT_PKS0_mm_param_0,
	.param .u64 .ptr .align 1 _Z25transpose_write_coalescedIfEvPT_PKS0_mm_param_1,
	.param .u64 _Z25transpose_write_coalescedIfEvPT_PKS0_mm_param_2,
	.param .u64 _Z25transpose_write_coalescedIfEvPT_PKS0_mm_param_3
)
{
	.reg .pred 	%p<4>;
	.reg .b32 	%r<9>;
	.reg .b32 	%f<2>;
	.reg .b64 	%rd<16>;

	ld.param.u64 	%rd4, [_Z25transpose_write_coalescedIfEvPT_PKS0_mm_param_0];
	ld.param.u64 	%rd5, [_Z25transpose_write_coalescedIfEvPT_PKS0_mm_param_1];
	ld.param.u64 	%rd7, [_Z25transpose_write_coalescedIfEvPT_PKS0_mm_param_2];
	ld.param.u64 	%rd6, [_Z25transpose_write_coalescedIfEvPT_PKS0_mm_param_3];
	mov.u32 	%r1, %tid.x;
	mov.u32 	%r2, %ctaid.x;
	mov.u32 	%r3, %ntid.x;
	mad.lo.s32 	%r4, %r2, %r3, %r1;
	cvt.u64.u32 	%rd1, %r4;
	mov.u32 	%r5, %tid.y;
	mov.u32 	%r6, %ctaid.y;
	mov.u32 	%r7, %ntid.y;
	mad.lo.s32 	%r8, %r6, %r7, %r5;
	cvt.u64.u32 	%rd2, %r8;
	mul.lo.s64 	%rd3, %rd7, %rd2;
	setp.le.u64 	%p1, %rd6, %rd2;
	setp.le.u64 	%p2, %rd7, %rd1;
	or.pred  	%p3, %p2, %p1;
	@%p3 bra 	$L__BB0_2;
	cvta.to.global.u64 	%rd8, %rd5;
	cvta.to.global.u64 	%rd9, %rd4;
	mad.lo.s64 	%rd10, %rd6, %rd1, %rd2;
	shl.b64 	%rd11, %rd10, 2;
	add.s64 	%rd12, %rd8, %rd11;
	ld.global.f32 	%f1, [%rd12];
	add.s64 	%rd13, %rd3, %rd1;
	shl.b64 	%rd14, %rd13, 2;
	add.s64 	%rd15, %rd9, %rd14;
	st.global.f32 	[%rd15], %f1;
$L__BB0_2:
	ret;

}
	// .globl	_Z24transpose_read_coalescedIfEvPT_PKS0_mm
.visible .entry _Z24transpose_read_coalescedIfEvPT_PKS0_mm(
	.param .u64 .ptr .align 1 _Z24transpose_read_coalescedIfEvPT_PKS0_mm_param_0,
	.param .u64 .ptr .align 1 _Z24transpose_read_coalescedIfEvPT_PKS0_mm_param_1,
	.param .u64 _Z24transpose_read_coalescedIfEvPT_PKS0_mm_param_2,
	.param .u64 _Z24transpose_read_coalescedIfEvPT_PKS0_mm_param_3
)
{
	.reg .pred 	%p<4>;
	.reg .b32 	%r<9>;
	.reg .b32 	%f<2>;
	.reg .b64 	%rd<16>;

	ld.param.u64 	%rd4, [_Z24transpose_read_coalescedIfEvPT_PKS0_mm_param_0];
	ld.param.u64 	%rd5, [_Z24transpose_read_coalescedIfEvPT_PKS0_mm_param_1];
	ld.param.u64 	%rd6, [_Z24transpose_read_coalescedIfEvPT_PKS0_mm_param_2];
	ld.param.u64 	%rd7, [_Z24transpose_read_coalescedIfEvPT_PKS0_mm_param_3];
	mov.u32 	%r1, %tid.x;
	mov.u32 	%r2, %ctaid.x;
	mov.u32 	%r3, %ntid.x;
	mad.lo.s32 	%r4, %r2, %r3, %r1;
	cvt.u64.u32 	%rd1, %r4;
	mov.u32 	%r5, %tid.y;
	mov.u32 	%r6, %ctaid.y;
	mov.u32 	%r7, %ntid.y;
	mad.lo.s32 	%r8, %r6, %r7, %r5;
	cvt.u64.u32 	%rd2, %r8;
	mul.lo.s64 	%rd3, %rd7, %rd2;
	setp.le.u64 	%p1, %rd6, %rd2;
	setp.le.u64 	%p2, %rd7, %rd1;
	or.pred  	%p3, %p1, %p2;
	@%p3 bra 	$L__BB1_2;
	cvta.to.global.u64 	%rd8, %rd5;
	cvta.to.global.u64 	%rd9, %rd4;
	mad.lo.s64 	%rd10, %rd6, %rd1, %rd2;
	add.s64 	%rd11, %rd3, %rd1;
	shl.b64 	%rd12, %rd11, 2;
	add.s64 	%rd13, %rd8, %rd12;
	ld.global.f32 	%f1, [%rd13];
	shl.b64 	%rd14, %rd10, 2;
	add.s64 	%rd15, %rd9, %rd14;
	st.global.f32 	[%rd15], %f1;
$L__BB1_2:
	ret;

}
	// .globl	_Z30transpose_read_write_coalescedIfLm32EEvPT_PKS0_mm
.visible .entry _Z30transpose_read_write_coalescedIfLm32EEvPT_PKS0_mm(
	.param .u64 .ptr .align 1 _Z30transpose_read_write_coalescedIfLm32EEvPT_PKS0_mm_param_0,
	.param .u64 .ptr .align 1 _Z30transpose_read_write_coalescedIfLm32EEvPT_PKS0_mm_param_1,
	.param .u64 _Z30transpose_read_write_coalescedIfLm32EEvPT_PKS0_mm_param_2,
	.param .u64 _Z30transpose_read_write_coalescedIfLm32EEvPT_PKS0_mm_param_3
)
{
	.reg .pred 	%p<7>;
	.reg .b32 	%r<22>;
	.reg .b32 	%f<3>;
	.reg .b64 	%rd<17>;
	// demoted variable
	.shared .align 4 .b8 _ZZ30transpose_read_write_coalescedIfLm32EEvPT_PKS0_mmE6buffer[4224];
	ld.param.u64 	%rd4, [_Z30transpose_read_write_coalescedIfLm32EEvPT_PKS0_mm_param_0];
	ld.param.u64 	%rd5, [_Z30transpose_read_write_coalescedIfLm32EEvPT_PKS0_mm_param_1];
	ld.param.u64 	%rd6, [_Z30transpose_read_write_coalescedIfLm32EEvPT_PKS0_mm_param_2];
	ld.param.u64 	%rd7, [_Z30transpose_read_write_coalescedIfLm32EEvPT_PKS0_mm_param_3];
	mov.u32 	%r1, %tid.x;
	mov.u32 	%r5, %ctaid.x;
	mov.u32 	%r6, %ntid.x;
	mul.lo.s32 	%r2, %r5, %r6;
	add.s32 	%r7, %r2, %r1;
	cvt.u64.u32 	%rd8, %r7;
	mov.u32 	%r3, %tid.y;
	mov.u32 	%r8, %ctaid.y;
	mov.u32 	%r9, %ntid.y;
	mul.lo.s32 	%r4, %r8, %r9;
	add.s32 	%r10, %r4, %r3;
	cvt.u64.u32 	%rd9, %r10;
	mad.lo.s64 	%rd1, %rd7, %rd9, %rd8;
	setp.le.u64 	%p1, %rd6, %rd9;
	setp.le.u64 	%p2, %rd7, %rd8;
	or.pred  	%p3, %p1, %p2;
	@%p3 bra 	$L__BB2_2;
	cvta.to.global.u64 	%rd10, %rd5;
	shl.b64 	%rd11, %rd1, 2;
	add.s64 	%rd12, %rd10, %rd11;
	ld.global.f32 	%f1, [%rd12];
	mov.u32 	%r11, _ZZ30transpose_read_write_coalescedIfLm32EEvPT_PKS0_mmE6buffer;
	mad.lo.s32 	%r12, %r1, 132, %r11;
	shl.b32 	%r13, %r3, 2;
	add.s32 	%r14, %r12, %r13;
	st.shared.f32 	[%r14], %f1;
$L__BB2_2:
	bar.sync 	0;
	add.s32 	%r16, %r4, %r1;
	cvt.u64.u32 	%rd2, %r16;
	add.s32 	%r17, %r2, %r3;
	cvt.u64.u32 	%rd3, %r17;
	setp.le.u64 	%p4, %rd7, %rd3;
	setp.le.u64 	%p5, %rd6, %rd2;
	or.pred  	%p6, %p4, %p5;
	@%p6 bra 	$L__BB2_4;
	mad.lo.s64 	%rd13, %rd6, %rd3, %rd2;
	mov.u32 	%r18, _ZZ30transpose_read_write_coalescedIfLm32EEvPT_PKS0_mmE6buffer;
	mad.lo.s32 	%r19, %r3, 132, %r18;
	shl.b32 	%r20, %r1, 2;
	add.s32 	%r21, %r19, %r20;
	ld.shared.f32 	%f2, [%r21];
	cvta.to.global.u64 	%rd14, %rd4;
	shl.b64 	%rd15, %rd13, 2;
	add.s64 	%rd16, %rd14, %rd15;
	st.global.f32 	[%rd16], %f2;
$L__BB2_4:
	ret;

}


// ===== COMPILED SASS (sm_100) =====

	.target	sm_100

	.elftype	@"ET_EXEC"


//--------------------- .note.nv.tkinfo           --------------------------
	.section	.note.nv.tkinfo,"",@"SHT_NOTE"
	.sectionflags	@"SHF_NOTE_NV_TKINFO"
	.tkinfo
        /*0018*/ 	.word	0x00000002
        /*0030*/ 	.string	""
        /*0030*/ 	.string	"ptxas"
        /*0030*/ 	.string	"Cuda compilation tools, release 13.0, V13.0.88"
        /*0030*/ 	.string	"Build cuda_13.0.r13.0/compiler.36424714_0"
        /*0030*/ 	.string	"-arch sm_100 -m 64 "



//--------------------- .note.nv.cuinfo           --------------------------
	.section	.note.nv.cuinfo,"",@"SHT_NOTE"
	.sectionflags	@"SHF_NOTE_NV_CUINFO"
        /*0018*/ 	.short	0x0002
        /*001a*/ 	.short	0x0064
        /*001c*/ 	.short	0x0082
	.zero		2


//--------------------- .nv.info                  --------------------------
	.section	.nv.info,"",@"SHT_CUDA_INFO"
	.align	4


	//----- nvinfo : EIATTR_REGCOUNT
	.align		4
        /*0000*/ 	.byte	0x04, 0x2f
        /*0002*/ 	.short	(.L_1 - .L_0)
	.align		4
.L_0:
        /*0004*/ 	.word	index@(_Z25transpose_write_coalescedIfEvPT_PKS0_mm)
        /*0008*/ 	.word	0x0000000c


	//----- nvinfo : EIATTR_FRAME_SIZE
	.align		4
.L_1:
        /*000c*/ 	.byte	0x04, 0x11
        /*000e*/ 	.short	(.L_3 - .L_2)
	.align		4
.L_2:
        /*0010*/ 	.word	index@(_Z25transpose_write_coalescedIfEvPT_PKS0_mm)
        /*0014*/ 	.word	0x00000000


	//----- nvinfo : EIATTR_REGCOUNT
	.align		4
.L_3:
        /*0018*/ 	.byte	0x04, 0x2f
        /*001a*/ 	.short	(.L_5 - .L_4)
	.align		4
.L_4:
        /*001c*/ 	.word	index@(_Z24transpose_read_coalescedIfEvPT_PKS0_mm)
        /*0020*/ 	.word	0x0000000c


	//----- nvinfo : EIATTR_FRAME_SIZE
	.align		4
.L_5:
        /*0024*/ 	.byte	0x04, 0x11
        /*0026*/ 	.short	(.L_7 - .L_6)
	.align		4
.L_6:
        /*0028*/ 	.word	index@(_Z24transpose_read_coalescedIfEvPT_PKS0_mm)
        /*002c*/ 	.word	0x00000000


	//----- nvinfo : EIATTR_REGCOUNT
	.align		4
.L_7:
        /*0030*/ 	.byte	0x04, 0x2f
        /*0032*/ 	.short	(.L_9 - .L_8)
	.align		4
.L_8:
        /*0034*/ 	.word	index@(_Z30transpose_read_write_coalescedIfLm32EEvPT_PKS0_mm)
        /*0038*/ 	.word	0x0000000e


	//----- nvinfo : EIATTR_FRAME_SIZE
	.align		4
.L_9:
        /*003c*/ 	.byte	0x04, 0x11
        /*003e*/ 	.short	(.L_11 - .L_10)
	.align		4
.L_10:
        /*0040*/ 	.word	index@(_Z30transpose_read_write_coalescedIfLm32EEvPT_PKS0_mm)
        /*0044*/ 	.word	0x00000000


	//----- nvinfo : EIATTR_MIN_STACK_SIZE
	.align		4
.L_11:
        /*0048*/ 	.byte	0x04, 0x12
        /*004a*/ 	.short	(.L_13 - .L_12)
	.align		4
.L_12:
        /*004c*/ 	.word	index@(_Z30transpose_read_write_coalescedIfLm32EEvPT_PKS0_mm)
        /*0050*/ 	.word	0x00000000


	//----- nvinfo : EIATTR_MIN_STACK_SIZE
	.align		4
.L_13:
        /*0054*/ 	.byte	0x04, 0x12
        /*0056*/ 	.short	(.L_15 - .L_14)
	.align		4
.L_14:
        /*0058*/ 	.word	index@(_Z24transpose_read_coalescedIfEvPT_PKS0_mm)
        /*005c*/ 	.word	0x00000000


	//----- nvinfo : EIATTR_MIN_STACK_SIZE
	.align		4
.L_15:
        /*0060*/ 	.byte	0x04, 0x12
        /*0062*/ 	.short	(.L_17 - .L_16)
	.align		4
.L_16:
        /*0064*/ 	.word	index@(_Z25transpose_write_coalescedIfEvPT_PKS0_mm)
        /*0068*/ 	.word	0x00000000
.L_17:


//--------------------- .nv.compat                --------------------------
	.section	.nv.compat,"",@"SHT_CUDA_COMPAT_INFO"
	.align	4
        /*0000*/ 	.byte	0x02, 0x09, 0x00, 0x00, 0x02, 0x02, 0x01, 0x00, 0x02, 0x05, 0x05, 0x00, 0x03, 0x07, 0x01, 0x01
        /*0010*/ 	.byte	0x02, 0x03, 0x00, 0x00, 0x02, 0x06, 0x01, 0x00, 0x04, 0x0b, 0x08, 0x00, 0x09, 0x00, 0x00, 0x00
        /*0020*/ 	.byte	0x00, 0x00, 0x00, 0x00


//--------------------- .nv.info._Z30transpose_read_write_coalescedIfLm32EEvPT_PKS0_mm --------------------------
	.section	.nv.info._Z30transpose_read_write_coalescedIfLm32EEvPT_PKS0_mm,"",@"SHT_CUDA_INFO"
	.sectionflags	@""
	.align	4


	//----- nvinfo : EIATTR_CUDA_API_VERSION
	.align		4
        /*0000*/ 	.byte	0x04, 0x37
        /*0002*/ 	.short	(.L_19 - .L_18)
.L_18:
        /*0004*/ 	.word	0x00000082


	//----- nvinfo : EIATTR_KPARAM_INFO
	.align		4
.L_19:
        /*0008*/ 	.byte	0x04, 0x17
        /*000a*/ 	.short	(.L_21 - .L_20)
.L_20:
        /*000c*/ 	.word	0x00000000
        /*0010*/ 	.short	0x0003
        /*0012*/ 	.short	0x0018
        /*0014*/ 	.byte	0x00, 0xf0, 0x21, 0x00


	//----- nvinfo : EIATTR_KPARAM_INFO
	.align		4
.L_21:
        /*0018*/ 	.byte	0x04, 0x17
        /*001a*/ 	.short	(.L_23 - .L_22)
.L_22:
        /*001c*/ 	.word	0x00000000
        /*0020*/ 	.short	0x0002
        /*0022*/ 	.short	0x0010
        /*0024*/ 	.byte	0x00, 0xf0, 0x21, 0x00


	//----- nvinfo : EIATTR_KPARAM_INFO
	.align		4
.L_23:
        /*0028*/ 	.byte	0x04, 0x17
        /*002a*/ 	.short	(.L_25 - .L_24)
.L_24:
        /*002c*/ 	.word	0x00000000
        /*0030*/ 	.short	0x0001
        /*0032*/ 	.short	0x0008
        /*0034*/ 	.byte	0x00, 0xf5, 0x21, 0x00


	//----- nvinfo : EIATTR_KPARAM_INFO
	.align		4
.L_25:
        /*0038*/ 	.byte	0x04, 0x17
        /*003a*/ 	.short	(.L_27 - .L_26)
.L_26:
        /*003c*/ 	.word	0x00000000
        /*0040*/ 	.short	0x0000
        /*0042*/ 	.short	0x0000
        /*0044*/ 	.byte	0x00, 0xf5, 0x21, 0x00


	//----- nvinfo : EIATTR_SPARSE_MMA_MASK
	.align		4
.L_27:
        /*0048*/ 	.byte	0x03, 0x50
        /*004a*/ 	.short	0x0000


	//----- nvinfo : EIATTR_MAXREG_COUNT
	.align		4
        /*004c*/ 	.byte	0x03, 0x1b
        /*004e*/ 	.short	0x00ff


	//----- nvinfo : EIATTR_NUM_BARRIERS
	.align		4
        /*0050*/ 	.byte	0x02, 0x4c
        /*0052*/ 	.byte	0x01
	.zero		1


	//----- nvinfo : EIATTR_MERCURY_ISA_VERSION
	.align		4
        /*0054*/ 	.byte	0x03, 0x5f
        /*0056*/ 	.short	0x0101


	//----- nvinfo : EIATTR_VRC_CTA_INIT_COUNT
	.align		4
        /*0058*/ 	.byte	0x02, 0x4a
	.zero		1
	.zero		1


	//----- nvinfo : EIATTR_EXIT_INSTR_OFFSETS
	.align		4
        /*005c*/ 	.byte	0x04, 0x1c
        /*005e*/ 	.short	(.L_29 - .L_28)


	//   ....[0]....
.L_28:
        /*0060*/ 	.word	0x00000250


	//   ....[1]....
        /*0064*/ 	.word	0x00000330


	//----- nvinfo : EIATTR_CBANK_PARAM_SIZE
	.align		4
.L_29:
        /*0068*/ 	.byte	0x03, 0x19
        /*006a*/ 	.short	0x0020


	//----- nvinfo : EIATTR_PARAM_CBANK
	.align		4
        /*006c*/ 	.byte	0x04, 0x0a
        /*006e*/ 	.short	(.L_31 - .L_30)
	.align		4
.L_30:
        /*0070*/ 	.word	index@(.nv.constant0._Z30transpose_read_write_coalescedIfLm32EEvPT_PKS0_mm)
        /*0074*/ 	.short	0x0380
        /*0076*/ 	.short	0x0020


	//----- nvinfo : EIATTR_SW_WAR
	.align		4
.L_31:
        /*0078*/ 	.byte	0x04, 0x36
        /*007a*/ 	.short	(.L_33 - .L_32)
.L_32:
        /*007c*/ 	.word	0x00000008
.L_33:


//--------------------- .nv.info._Z24transpose_read_coalescedIfEvPT_PKS0_mm --------------------------
	.section	.nv.info._Z24transpose_read_coalescedIfEvPT_PKS0_mm,"",@"SHT_CUDA_INFO"
	.sectionflags	@""
	.align	4


	//----- nvinfo : EIATTR_CUDA_API_VERSION
	.align		4
        /*0000*/ 	.byte	0x04, 0x37
        /*0002*/ 	.short	(.L_35 - .L_34)
.L_34:
        /*0004*/ 	.word	0x00000082


	//----- nvinfo : EIATTR_KPARAM_INFO
	.align		4
.L_35:
        /*0008*/ 	.byte	0x04, 0x17
        /*000a*/ 	.short	(.L_37 - .L_36)
.L_36:
        /*000c*/ 	.word	0x00000000
        /*0010*/ 	.short	0x0003
        /*0012*/ 	.short	0x0018
        /*0014*/ 	.byte	0x00, 0xf0, 0x21, 0x00


	//----- nvinfo : EIATTR_KPARAM_INFO
	.align		4
.L_37:
        /*0018*/ 	.byte	0x04, 0x17
        /*001a*/ 	.short	(.L_39 - .L_38)
.L_38:
        /*001c*/ 	.word	0x00000000
        /*0020*/ 	.short	0x0002
        /*0022*/ 	.short	0x0010
        /*0024*/ 	.byte	0x00, 0xf0, 0x21, 0x00


	//----- nvinfo : EIATTR_KPARAM_INFO
	.align		4
.L_39:
        /*0028*/ 	.byte	0x04, 0x17
        /*002a*/ 	.short	(.L_41 - .L_40)
.L_40:
        /*002c*/ 	.word	0x00000000
        /*0030*/ 	.short	0x0001
        /*0032*/ 	.short	0x0008
        /*0034*/ 	.byte	0x00, 0xf5, 0x21, 0x00


	//----- nvinfo : EIATTR_KPARAM_INFO
	.align		4
.L_41:
        /*0038*/ 	.byte	0x04, 0x17
        /*003a*/ 	.short	(.L_43 - .L_42)
.L_42:
        /*003c*/ 	.word	0x00000000
        /*0040*/ 	.short	0x0000
        /*0042*/ 	.short	0x0000
        /*0044*/ 	.byte	0x00, 0xf5, 0x21, 0x00


	//----- nvinfo : EIATTR_SPARSE_MMA_MASK
	.align		4
.L_43:
        /*0048*/ 	.byte	0x03, 0x50
        /*004a*/ 	.short	0x0000


	//----- nvinfo : EIATTR_MAXREG_COUNT
	.align		4
        /*004c*/ 	.byte	0x03, 0x1b
        /*004e*/ 	.short	0x00ff


	//----- nvinfo : EIATTR_MERCURY_ISA_VERSION
	.align		4
        /*0050*/ 	.byte	0x03, 0x5f
        /*0052*/ 	.short	0x0101


	//----- nvinfo : EIATTR_VRC_CTA_INIT_COUNT
	.align		4
        /*0054*/ 	.byte	0x02, 0x4a
	.zero		1
	.zero		1


	//----- nvinfo : EIATTR_EXIT_INSTR_OFFSETS
	.align		4
        /*0058*/ 	.byte	0x04, 0x1c
        /*005a*/ 	.short	(.L_45 - .L_44)


	//   ....[0]....
.L_44:
        /*005c*/ 	.word	0x000000e0


	//   ....[1]....
        /*0060*/ 	.word	0x000001d0


	//----- nvinfo : EIATTR_CBANK_PARAM_SIZE
	.align		4
.L_45:
        /*0064*/ 	.byte	0x03, 0x19
        /*0066*/ 	.short	0x0020


	//----- nvinfo : EIATTR_PARAM_CBANK
	.align		4
        /*0068*/ 	.byte	0x04, 0x0a
        /*006a*/ 	.short	(.L_47 - .L_46)
	.align		4
.L_46:
        /*006c*/ 	.word	index@(.nv.constant0._Z24transpose_read_coalescedIfEvPT_PKS0_mm)
        /*0070*/ 	.short	0x0380
        /*0072*/ 	.short	0x0020


	//----- nvinfo : EIATTR_SW_WAR
	.align		4
.L_47:
        /*0074*/ 	.byte	0x04, 0x36
        /*0076*/ 	.short	(.L_49 - .L_48)
.L_48:
        /*0078*/ 	.word	0x00000008
.L_49:


//--------------------- .nv.info._Z25transpose_write_coalescedIfEvPT_PKS0_mm --------------------------
	.section	.nv.info._Z25transpose_write_coalescedIfEvPT_PKS0_mm,"",@"SHT_CUDA_INFO"
	.sectionflags	@""
	.align	4


	//----- nvinfo : EIATTR_CUDA_API_VERSION
	.align		4
        /*0000*/ 	.byte	0x04, 0x37
        /*0002*/ 	.short	(.L_51 - .L_50)
.L_50:
        /*0004*/ 	.word	0x00000082


	//----- nvinfo : EIATTR_KPARAM_INFO
	.align		4
.L_51:
        /*0008*/ 	.byte	0x04, 0x17
        /*000a*/ 	.short	(.L_53 - .L_52)
.L_52:
        /*000c*/ 	.word	0x00000000
        /*0010*/ 	.short	0x0003
        /*0012*/ 	.short	0x0018
        /*0014*/ 	.byte	0x00, 0xf0, 0x21, 0x00


	//----- nvinfo : EIATTR_KPARAM_INFO
	.align		4
.L_53:
        /*0018*/ 	.byte	0x04, 0x17
        /*001a*/ 	.short	(.L_55 - .L_54)
.L_54:
        /*001c*/ 	.word	0x00000000
        /*0020*/ 	.short	0x0002
        /*0022*/ 	.short	0x0010
        /*0024*/ 	.byte	0x00, 0xf0, 0x21, 0x00


	//----- nvinfo : EIATTR_KPARAM_INFO
	.align		4
.L_55:
        /*0028*/ 	.byte	0x04, 0x17
        /*002a*/ 	.short	(.L_57 - .L_56)
.L_56:
        /*002c*/ 	.word	0x00000000
        /*0030*/ 	.short	0x0001
        /*0032*/ 	.short	0x0008
        /*0034*/ 	.byte	0x00, 0xf5, 0x21, 0x00


	//----- nvinfo : EIATTR_KPARAM_INFO
	.align		4
.L_57:
        /*0038*/ 	.byte	0x04, 0x17
        /*003a*/ 	.short	(.L_59 - .L_58)
.L_58:
        /*003c*/ 	.word	0x00000000
        /*0040*/ 	.short	0x0000
        /*0042*/ 	.short	0x0000
        /*0044*/ 	.byte	0x00, 0xf5, 0x21, 0x00


	//----- nvinfo : EIATTR_SPARSE_MMA_MASK
	.align		4
.L_59:
        /*0048*/ 	.byte	0x03, 0x50
        /*004a*/ 	.short	0x0000


	//----- nvinfo : EIATTR_MAXREG_COUNT
	.align		4
        /*004c*/ 	.byte	0x03, 0x1b
        /*004e*/ 	.short	0x00ff


	//----- nvinfo : EIATTR_MERCURY_ISA_VERSION
	.align		4
        /*0050*/ 	.byte	0x03, 0x5f
        /*0052*/ 	.short	0x0101


	//----- nvinfo : EIATTR_VRC_CTA_INIT_COUNT
	.align		4
        /*0054*/ 	.byte	0x02, 0x4a
	.zero		1
	.zero		1


	//----- nvinfo : EIATTR_EXIT_INSTR_OFFSETS
	.align		4
        /*0058*/ 	.byte	0x04, 0x1c
        /*005a*/ 	.short	(.L_61 - .L_60)


	//   ....[0]....
.L_60:
        /*005c*/ 	.word	0x000000e0


	//   ....[1]....
        /*0060*/ 	.word	0x000001d0


	//----- nvinfo : EIATTR_CBANK_PARAM_SIZE
	.align		4
.L_61:
        /*0064*/ 	.byte	0x03, 0x19
        /*0066*/ 	.short	0x0020


	//----- nvinfo : EIATTR_PARAM_CBANK
	.align		4
        /*0068*/ 	.byte	0x04, 0x0a
        /*006a*/ 	.short	(.L_63 - .L_62)
	.align		4
.L_62:
        /*006c*/ 	.word	index@(.nv.constant0._Z25transpose_write_coalescedIfEvPT_PKS0_mm)
        /*0070*/ 	.short	0x0380
        /*0072*/ 	.short	0x0020


	//----- nvinfo : EIATTR_SW_WAR
	.align		4
.L_63:
        /*0074*/ 	.byte	0x04, 0x36
        /*0076*/ 	.short	(.L_65 - .L_64)
.L_64:
        /*0078*/ 	.word	0x00000008
.L_65:


//--------------------- .nv.callgraph             --------------------------
	.section	.nv.callgraph,"",@"SHT_CUDA_CALLGRAPH"
	.align	4
	.sectionentsize	8
	.align		4
        /*0000*/ 	.word	0x00000000
	.align		4
        /*0004*/ 	.word	0xffffffff
	.align		4
        /*0008*/ 	.word	0x00000000
	.align		4
        /*000c*/ 	.word	0xfffffffe
	.align		4
        /*0010*/ 	.word	0x00000000
	.align		4
        /*0014*/ 	.word	0xfffffffd
	.align		4
        /*0018*/ 	.word	0x00000000
	.align		4
        /*001c*/ 	.word	0xfffffffc


//--------------------- .text._Z30transpose_read_write_coalescedIfLm32EEvPT_PKS0_mm --------------------------
	.section	.text._Z30transpose_read_write_coalescedIfLm32EEvPT_PKS0_mm,"ax",@progbits
	.align	128
        .global         _Z30transpose_read_write_coalescedIfLm32EEvPT_PKS0_mm
        .type           _Z30transpose_read_write_coalescedIfLm32EEvPT_PKS0_mm,@function
        .size           _Z30transpose_read_write_coalescedIfLm32EEvPT_PKS0_mm,(.L_x_3 - _Z30transpose_read_write_coalescedIfLm32EEvPT_PKS0_mm)
        .other          _Z30transpose_read_write_coalescedIfLm32EEvPT_PKS0_mm,@"STO_CUDA_ENTRY STV_DEFAULT"
_Z30transpose_read_write_coalescedIfLm32EEvPT_PKS0_mm:
.text._Z30transpose_read_write_coalescedIfLm32EEvPT_PKS0_mm:
[----:B------:R-:W-:Y:S01]  /*0000*/  LDC R1, c[0x0][0x37c] ;  /* 0x0000df00ff017b82 */ /* 0x000fe20000000800 */
[----:B------:R-:W0:Y:S07]  /*0010*/  S2R R9, SR_TID.X ;  /* 0x0000000000097919 */ /* 0x000e2e0000002100 */
[----:B------:R-:W1:Y:S01]  /*0020*/  S2UR UR4, SR_CTAID.X ;  /* 0x00000000000479c3 */ /* 0x000e620000002500 */
[----:B------:R-:W1:Y:S01]  /*0030*/  LDCU UR5, c[0x0][0x360] ;  /* 0x00006c00ff0577ac */ /* 0x000e620008000800 */
[----:B------:R-:W-:Y:S01]  /*0040*/  IMAD.MOV.U32 R3, RZ, RZ, RZ ;  /* 0x000000ffff037224 */ /* 0x000fe200078e00ff */
[----:B------:R-:W2:Y:S01]  /*0050*/  S2R R11, SR_TID.Y ;  /* 0x00000000000b7919 */ /* 0x000ea20000002200 */
[----:B------:R-:W3:Y:S04]  /*0060*/  LDCU UR7, c[0x0][0x364] ;  /* 0x00006c80ff0777ac */ /* 0x000ee80008000800 */
[----:B------:R-:W3:Y:S01]  /*0070*/  S2UR UR6, SR_CTAID.Y ;  /* 0x00000000000679c3 */ /* 0x000ee20000002600 */
[----:B------:R-:W4:Y:S01]  /*0080*/  LDCU.128 UR8, c[0x0][0x390] ;  /* 0x00007200ff0877ac */ /* 0x000f220008000c00 */
[----:B-1----:R-:W-:-:S06]  /*0090*/  UIMAD UR4, UR4, UR5, URZ ;  /* 0x00000005040472a4 */ /* 0x002fcc000f8e02ff */
[----:B0-----:R-:W-:Y:S01]  /*00a0*/  VIADD R2, R9, UR4 ;  /* 0x0000000409027c36 */ /* 0x001fe20008000000 */
[----:B---3--:R-:W-:Y:S01]  /*00b0*/  UIMAD UR5, UR6, UR7, URZ ;  /* 0x00000007060572a4 */ /* 0x008fe2000f8e02ff */
[----:B------:R-:W0:Y:S03]  /*00c0*/  LDCU.64 UR6, c[0x0][0x358] ;  /* 0x00006b00ff0677ac */ /* 0x000e260008000a00 */
[----:B----4-:R-:W-:Y:S02]  /*00d0*/  ISETP.GE.U32.AND P0, PT, R2, UR10, PT ;  /* 0x0000000a02007c0c */ /* 0x010fe4000bf06070 */
[----:B--2---:R-:W-:Y:S02]  /*00e0*/  VIADD R5, R11, UR5 ;  /* 0x000000050b057c36 */ /* 0x004fe40008000000 */
[----:B------:R-:W-:Y:S02]  /*00f0*/  ISETP.GE.U32.AND.EX P0, PT, RZ, UR11, PT, P0 ;  /* 0x0000000bff007c0c */ /* 0x000fe4000bf06100 */
[C---:B------:R-:W-:Y:S01]  /*0100*/  IMAD.WIDE.U32 R2, R5.reuse, UR10, R2 ;  /* 0x0000000a05027c25 */ /* 0x040fe2000f8e0002 */
[----:B------:R-:W-:-:S03]  /*0110*/  ISETP.GE.U32.AND P1, PT, R5, UR8, PT ;  /* 0x0000000805007c0c */ /* 0x000fc6000bf26070 */
[----:B------:R-:W-:Y:S01]  /*0120*/  IMAD R5, R5, UR11, R3 ;  /* 0x0000000b05057c24 */ /* 0x000fe2000f8e0203 */
[----:B------:R-:W-:-:S13]  /*0130*/  ISETP.GE.U32.OR.EX P0, PT, RZ, UR9, P0, P1 ;  /* 0x00000009ff007c0c */ /* 0x000fda0008706510 */
[----:B------:R-:W1:Y:S02]  /*0140*/  @!P0 LDC.64 R6, c[0x0][0x388] ;  /* 0x0000e200ff068b82 */ /* 0x000e640000000a00 */
[----:B-1----:R-:W-:-:S04]  /*0150*/  @!P0 LEA R4, P1, R2, R6, 0x2 ;  /* 0x0000000602048211 */ /* 0x002fc800078210ff */
[----:B------:R-:W-:-:S05]  /*0160*/  @!P0 LEA.HI.X R5, R2, R7, R5, 0x2, P1 ;  /* 0x0000000702058211 */ /* 0x000fca00008f1405 */
[----:B0-----:R0:W2:Y:S01]  /*0170*/  @!P0 LDG.E R4, desc[UR6][R4.64] ;  /* 0x0000000604048981 */ /* 0x0010a2000c1e1900 */
[----:B------:R-:W-:Y:S01]  /*0180*/  @!P0 MOV R0, 0x400 ;  /* 0x0000040000008802 */ /* 0x000fe20000000f00 */
[----:B------:R-:W-:Y:S01]  /*0190*/  VIADD R2, R9, UR5 ;  /* 0x0000000509027c36 */ /* 0x000fe20008000000 */
[----:B------:R-:W1:Y:S01]  /*01a0*/  @!P0 S2R R3, SR_CgaCtaId ;  /* 0x0000000000038919 */ /* 0x000e620000008800 */
[----:B------:R-:W-:-:S03]  /*01b0*/  VIADD R7, R11, UR4 ;  /* 0x000000040b077c36 */ /* 0x000fc60008000000 */
[----:B------:R-:W-:Y:S02]  /*01c0*/  ISETP.GE.U32.AND P2, PT, R2, UR8, PT ;  /* 0x0000000802007c0c */ /* 0x000fe4000bf46070 */
[----:B------:R-:W-:Y:S02]  /*01d0*/  ISETP.GE.U32.AND P1, PT, R7, UR10, PT ;  /* 0x0000000a07007c0c */ /* 0x000fe4000bf26070 */
[----:B------:R-:W-:-:S04]  /*01e0*/  ISETP.GE.U32.AND.EX P2, PT, RZ, UR9, PT, P2 ;  /* 0x00000009ff007c0c */ /* 0x000fc8000bf46120 */
[----:B------:R-:W-:Y:S02]  /*01f0*/  ISETP.GE.U32.OR.EX P1, PT, RZ, UR11, P2, P1 ;  /* 0x0000000bff007c0c */ /* 0x000fe40009726510 */
[----:B-1----:R-:W-:-:S05]  /*0200*/  @!P0 LEA R0, R3, R0, 0x18 ;  /* 0x0000000003008211 */ /* 0x002fca00078ec0ff */
[----:B------:R-:W-:-:S04]  /*0210*/  @!P0 IMAD R0, R9, 0x84, R0 ;  /* 0x0000008409008824 */ /* 0x000fc800078e0200 */
[----:B0-----:R-:W-:-:S05]  /*0220*/  @!P0 IMAD R5, R11, 0x4, R0 ;  /* 0x000000040b058824 */ /* 0x001fca00078e0200 */
[----:B--2---:R0:W-:Y:S01]  /*0230*/  @!P0 STS [R5], R4 ;  /* 0x0000000405008388 */ /* 0x0041e20000000800 */
[----:B------:R-:W-:Y:S06]  /*0240*/  BAR.SYNC.DEFER_BLOCKING 0x0 ;  /* 0x0000000000007b1d */ /* 0x000fec0000010000 */
[----:B------:R-:W-:Y:S05]  /*0250*/  @P1 EXIT ;  /* 0x000000000000194d */ /* 0x000fea0003800000 */
[----:B------:R-:W1:Y:S01]  /*0260*/  S2R R3, SR_CgaCtaId ;  /* 0x0000000000037919 */ /* 0x000e620000008800 */
[----:B------:R-:W-:Y:S01]  /*0270*/  MOV R0, 0x400 ;  /* 0x0000040000007802 */ /* 0x000fe20000000f00 */
[----:B------:R-:W0:Y:S03]  /*0280*/  LDCU.64 UR4, c[0x0][0x380] ;  /* 0x00007000ff0477ac */ /* 0x000e260008000a00 */
[----:B-1----:R-:W-:Y:S01]  /*0290*/  LEA R0, R3, R0, 0x18 ;  /* 0x0000000003007211 */ /* 0x002fe200078ec0ff */
[----:B------:R-:W-:-:S04]  /*02a0*/  IMAD.MOV.U32 R3, RZ, RZ, RZ ;  /* 0x000000ffff037224 */ /* 0x000fc800078e00ff */
[----:B------:R-:W-:Y:S02]  /*02b0*/  IMAD R0, R11, 0x84, R0 ;  /* 0x000000840b007824 */ /* 0x000fe400078e0200 */
[----:B------:R-:W-:-:S04]  /*02c0*/  IMAD.WIDE.U32 R2, R7, UR8, R2 ;  /* 0x0000000807027c25 */ /* 0x000fc8000f8e0002 */
[----:B------:R-:W-:Y:S01]  /*02d0*/  IMAD R0, R9, 0x4, R0 ;  /* 0x0000000409007824 */ /* 0x000fe200078e0200 */
[----:B0-----:R-:W-:Y:S01]  /*02e0*/  LEA R4, P0, R2, UR4, 0x2 ;  /* 0x0000000402047c11 */ /* 0x001fe2000f8010ff */
[----:B------:R-:W-:-:S03]  /*02f0*/  IMAD R7, R7, UR9, R3 ;  /* 0x0000000907077c24 */ /* 0x000fc6000f8e0203 */
[----:B------:R-:W0:Y:S02]  /*0300*/  LDS R9, [R0] ;  /* 0x0000000000097984 */ /* 0x000e240000000800 */
[----:B------:R-:W-:-:S05]  /*0310*/  LEA.HI.X R5, R2, UR5, R7, 0x2, P0 ;  /* 0x0000000502057c11 */ /* 0x000fca00080f1407 */
[----:B0-----:R-:W-:Y:S01]  /*0320*/  STG.E desc[UR6][R4.64], R9 ;  /* 0x0000000904007986 */ /* 0x001fe2000c101906 */
[----:B------:R-:W-:Y:S05]  /*0330*/  EXIT ;  /* 0x000000000000794d */ /* 0x000fea0003800000 */
.L_x_0:
[----:B------:R-:W-:-:S00]  /*0340*/  BRA `(.L_x_0) ;  /* 0xfffffffc00fc7947 */ /* 0x000fc0000383ffff */
[----:B------:R-:W-:-:S00]  /*0350*/  NOP ;  /* 0x0000000000007918 */ /* 0x000fc00000000000 */
        /* <DEDUP_REMOVED lines=10> */
.L_x_3:


//--------------------- .text._Z24transpose_read_coalescedIfEvPT_PKS0_mm --------------------------
	.section	.text._Z24transpose_read_coalescedIfEvPT_PKS0_mm,"ax",@progbits
	.align	128
        .global         _Z24transpose_read_coalescedIfEvPT_PKS0_mm
        .type           _Z24transpose_read_coalescedIfEvPT_PKS0_mm,@function
        .size           _Z24transpose_read_coalescedIfEvPT_PKS0_mm,(.L_x_4 - _Z24transpose_read_coalescedIfEvPT_PKS0_mm)
        .other          _Z24transpose_read_coalescedIfEvPT_PKS0_mm,@"STO_CUDA_ENTRY STV_DEFAULT"
_Z24transpose_read_coalescedIfEvPT_PKS0_mm:
.text._Z24transpose_read_coalescedIfEvPT_PKS0_mm:
[----:B------:R-:W-:Y:S01]  /*0000*/  LDC R1, c[0x0][0x37c] ;  /* 0x0000df00ff017b82 */ /* 0x000fe20000000800 */
[----:B------:R-:W0:Y:S07]  /*0010*/  S2R R6, SR_TID.X ;  /* 0x0000000000067919 */ /* 0x000e2e0000002100 */
[----:B------:R-:W0:Y:S01]  /*0020*/  S2UR UR4, SR_CTAID.X ;  /* 0x00000000000479c3 */ /* 0x000e220000002500 */
[----:B------:R-:W1:Y:S01]  /*0030*/  LDCU.128 UR8, c[0x0][0x390] ;  /* 0x00007200ff0877ac */ /* 0x000e620008000c00 */
[----:B------:R-:W2:Y:S06]  /*0040*/  S2R R2, SR_TID.Y ;  /* 0x0000000000027919 */ /* 0x000eac0000002200 */
[----:B------:R-:W0:Y:S08]  /*0050*/  LDC R7, c[0x0][0x360] ;  /* 0x0000d800ff077b82 */ /* 0x000e300000000800 */
[----:B------:R-:W2:Y:S08]  /*0060*/  S2UR UR5, SR_CTAID.Y ;  /* 0x00000000000579c3 */ /* 0x000eb00000002600 */
[----:B------:R-:W2:Y:S01]  /*0070*/  LDC R3, c[0x0][0x364] ;  /* 0x0000d900ff037b82 */ /* 0x000ea20000000800 */
[----:B0-----:R-:W-:-:S05]  /*0080*/  IMAD R6, R7, UR4, R6 ;  /* 0x0000000407067c24 */ /* 0x001fca000f8e0206 */
[----:B-1----:R-:W-:-:S04]  /*0090*/  ISETP.GE.U32.AND P0, PT, R6, UR10, PT ;  /* 0x0000000a06007c0c */ /* 0x002fc8000bf06070 */
[----:B------:R-:W-:Y:S01]  /*00a0*/  ISETP.GE.U32.AND.EX P0, PT, RZ, UR11, PT, P0 ;  /* 0x0000000bff007c0c */ /* 0x000fe2000bf06100 */
[----:B--2---:R-:W-:-:S05]  /*00b0*/  IMAD R2, R3, UR5, R2 ;  /* 0x0000000503027c24 */ /* 0x004fca000f8e0202 */
[----:B------:R-:W-:-:S04]  /*00c0*/  ISETP.GE.U32.AND P1, PT, R2, UR8, PT ;  /* 0x0000000802007c0c */ /* 0x000fc8000bf26070 */
[----:B------:R-:W-:-:S13]  /*00d0*/  ISETP.GE.U32.OR.EX P0, PT, RZ, UR9, P0, P1 ;  /* 0x00000009ff007c0c */ /* 0x000fda0008706510 */
[----:B------:R-:W-:Y:S05]  /*00e0*/  @P0 EXIT ;  /* 0x000000000000094d */ /* 0x000fea0003800000 */
[----:B------:R-:W0:Y:S01]  /*00f0*/  LDCU.128 UR12, c[0x0][0x380] ;  /* 0x00007000ff0c77ac */ /* 0x000e220008000c00 */
[----:B------:R-:W-:Y:S01]  /*0100*/  IMAD.MOV.U32 R7, RZ, RZ, RZ ;  /* 0x000000ffff077224 */ /* 0x000fe200078e00ff */
[----:B------:R-:W1:Y:S01]  /*0110*/  LDCU.64 UR4, c[0x0][0x358] ;  /* 0x00006b00ff0477ac */ /* 0x000e620008000a00 */
[----:B------:R-:W-:-:S04]  /*0120*/  IMAD.WIDE.U32 R4, R2, UR10, R6 ;  /* 0x0000000a02047c25 */ /* 0x000fc8000f8e0006 */
[----:B------:R-:W-:Y:S01]  /*0130*/  IMAD R3, R2, UR11, R5 ;  /* 0x0000000b02037c24 */ /* 0x000fe2000f8e0205 */
[----:B0-----:R-:W-:-:S04]  /*0140*/  LEA R8, P0, R4, UR14, 0x2 ;  /* 0x0000000e04087c11 */ /* 0x001fc8000f8010ff */
[----:B------:R-:W-:-:S06]  /*0150*/  LEA.HI.X R9, R4, UR15, R3, 0x2, P0 ;  /* 0x0000000f04097c11 */ /* 0x000fcc00080f1403 */
[----:B-1----:R-:W2:Y:S01]  /*0160*/  LDG.E R9, desc[UR4][R8.64] ;  /* 0x0000000408097981 */ /* 0x002ea2000c1e1900 */
[----:B------:R-:W-:Y:S02]  /*0170*/  IMAD.MOV.U32 R3, RZ, RZ, RZ ;  /* 0x000000ffff037224 */ /* 0x000fe400078e00ff */
[----:B------:R-:W-:-:S04]  /*0180*/  IMAD.WIDE.U32 R2, R6, UR8, R2 ;  /* 0x0000000806027c25 */ /* 0x000fc8000f8e0002 */
[----:B------:R-:W-:Y:S01]  /*0190*/  IMAD R7, R6, UR9, R3 ;  /* 0x0000000906077c24 */ /* 0x000fe2000f8e0203 */
[----:B------:R-:W-:-:S04]  /*01a0*/  LEA R4, P0, R2, UR12, 0x2 ;  /* 0x0000000c02047c11 */ /* 0x000fc8000f8010ff */
[----:B------:R-:W-:-:S05]  /*01b0*/  LEA.HI.X R5, R2, UR13, R7, 0x2, P0 ;  /* 0x0000000d02057c11 */ /* 0x000fca00080f1407 */
[----:B--2---:R-:W-:Y:S01]  /*01c0*/  STG.E desc[UR4][R4.64], R9 ;  /* 0x0000000904007986 */ /* 0x004fe2000c101904 */
[----:B------:R-:W-:Y:S05]  /*01d0*/  EXIT ;  /* 0x000000000000794d */ /* 0x000fea0003800000 */
.L_x_1:
        /* <DEDUP_REMOVED lines=10> */
.L_x_4:


//--------------------- .text._Z25transpose_write_coalescedIfEvPT_PKS0_mm --------------------------
	.section	.text._Z25transpose_write_coalescedIfEvPT_PKS0_mm,"ax",@progbits
	.align	128
        .global         _Z25transpose_write_coalescedIfEvPT_PKS0_mm
        .type           _Z25transpose_write_coalescedIfEvPT_PKS0_mm,@function
        .size           _Z25transpose_write_coalescedIfEvPT_PKS0_mm,(.L_x_5 - _Z25transpose_write_coalescedIfEvPT_PKS0_mm)
        .other          _Z25transpose_write_coalescedIfEvPT_PKS0_mm,@"STO_CUDA_ENTRY STV_DEFAULT"
_Z25transpose_write_coalescedIfEvPT_PKS0_mm:
.text._Z25transpose_write_coalescedIfEvPT_PKS0_mm:
[----:B------:R-:W-:Y:S01]  /*0000*/  LDC R1, c[0x0][0x37c] ;  /* 0x0000df00ff017b82 */ /* 0x000fe20000000800 */
[----:B------:R-:W0:Y:S07]  /*0010*/  S2R R4, SR_TID.Y ;  /* 0x0000000000047919 */ /* 0x000e2e0000002200 */
[----:B------:R-:W1:Y:S01]  /*0020*/  LDC R9, c[0x0][0x360] ;  /* 0x0000d800ff097b82 */ /* 0x000e620000000800 */
[----:B------:R-:W2:Y:S01]  /*0030*/  LDCU.128 UR8, c[0x0][0x390] ;  /* 0x00007200ff0877ac */ /* 0x000ea20008000c00 */
[----:B------:R-:W1:Y:S06]  /*0040*/  S2R R8, SR_TID.X ;  /* 0x0000000000087919 */ /* 0x000e6c0000002100 */
[----:B------:R-:W0:Y:S08]  /*0050*/  S2UR UR5, SR_CTAID.Y ;  /* 0x00000000000579c3 */ /* 0x000e300000002600 */
[----:B------:R-:W0:Y:S08]  /*0060*/  LDC R5, c[0x0][0x364] ;  /* 0x0000d900ff057b82 */ /* 0x000e300000000800 */
[----:B------:R-:W1:Y:S01]  /*0070*/  S2UR UR4, SR_CTAID.X ;  /* 0x00000000000479c3 */ /* 0x000e620000002500 */
[----:B0-----:R-:W-:-:S05]  /*0080*/  IMAD R4, R5, UR5, R4 ;  /* 0x0000000505047c24 */ /* 0x001fca000f8e0204 */
[----:B--2---:R-:W-:Y:S01]  /*0090*/  ISETP.GE.U32.AND P1, PT, R4, UR10, PT ;  /* 0x0000000a04007c0c */ /* 0x004fe2000bf26070 */
[----:B-1----:R-:W-:-:S03]  /*00a0*/  IMAD R8, R9, UR4, R8 ;  /* 0x0000000409087c24 */ /* 0x002fc6000f8e0208 */
[----:B------:R-:W-:Y:S02]  /*00b0*/  ISETP.GE.U32.AND.EX P1, PT, RZ, UR11, PT, P1 ;  /* 0x0000000bff007c0c */ /* 0x000fe4000bf26110 */
        /* <DEDUP_REMOVED lines=18> */
.L_x_2:
        /* <DEDUP_REMOVED lines=10> */
.L_x_5:


//--------------------- .nv.shared._Z30transpose_read_write_coalescedIfLm32EEvPT_PKS0_mm --------------------------
	.section	.nv.shared._Z30transpose_read_write_coalescedIfLm32EEvPT_PKS0_mm,"aw",@nobits
	.sectionflags	@""
	.align	4
.nv.shared._Z30transpose_read_write_coalescedIfLm32EEvPT_PKS0_mm:
	.zero		5248


//--------------------- .nv.shared.reserved.0     --------------------------
	.section	.nv.shared.reserved.0,"aw",@nobits
	.weak		__nv_reservedSMEM_offset_0_alias
	.size		__nv_reservedSMEM_offset_0_alias, 0, 64
	.other		__nv_reservedSMEM_offset_0_alias,@"STO_CUDA_RESERVED_SHARED STV_DEFAULT"
__nv_reservedSMEM_offset_0_alias:
	.zero		0
	.zero		64


//--------------------- .nv.constant0._Z30transpose_read_write_coalescedIfLm32EEvPT_PKS0_mm --------------------------
	.section	.nv.constant0._Z30transpose_read_write_coalescedIfLm32EEvPT_PKS0_mm,"a",@progbits
	.sectionflags	@""
	.align	4
.nv.constant0._Z30transpose_read_write_coalescedIfLm32EEvPT_PKS0_mm:
	.zero		928


//--------------------- .nv.constant0._Z24transpose_read_coalescedIfEvPT_PKS0_mm --------------------------
	.section	.nv.constant0._Z24transpose_read_coalescedIfEvPT_PKS0_mm,"a",@progbits
	.sectionflags	@""
	.align	4
.nv.constant0._Z24transpose_read_coalescedIfEvPT_PKS0_mm:
	.zero		928


//--------------------- .nv.constant0._Z25transpose_write_coalescedIfEvPT_PKS0_mm --------------------------
	.section	.nv.constant0._Z25transpose_write_coalescedIfEvPT_PKS0_mm,"a",@progbits
	.sectionflags	@""
	.align	4
.nv.constant0._Z25transpose_write_coalescedIfEvPT_PKS0_mm:
	.zero		928


//--------------------- SYMBOLS --------------------------

	.type		.nv.reservedSmem.offset0,@object
	.size		.nv.reservedSmem.offset0,0x4
	.type		.nv.reservedSmem.cap,@object
	.size		.nv.reservedSmem.cap,0x4
